	.headerflags	@"EF_CUDA_TEXMODE_UNIFIED EF_CUDA_64BIT_ADDRESS EF_CUDA_ACCELERATORS EF_CUDA_SM90 EF_CUDA_VIRTUAL_SM(EF_CUDA_SM90)"
	.elftype	@"ET_EXEC"


//--------------------- .nv.info                  --------------------------
	.section	.nv.info,"",@"SHT_CUDA_INFO"
	.align	4


	//----- nvinfo : EIATTR_REGCOUNT
	.align		4
        /*0000*/ 	.byte	0x04, 0x2f
        /*0002*/ 	.short	(.L_1 - .L_0)
	.align		4
.L_0:
        /*0004*/ 	.word	index@(triton_red_fused_mean_34)
        /*0008*/ 	.word	0x00000013


	//----- nvinfo : EIATTR_MIN_STACK_SIZE
	.align		4
.L_1:
        /*000c*/ 	.byte	0x04, 0x12
        /*000e*/ 	.short	(.L_3 - .L_2)
	.align		4
.L_2:
        /*0010*/ 	.word	index@(triton_red_fused_mean_34)
        /*0014*/ 	.word	0x00000000


	//----- nvinfo : EIATTR_FRAME_SIZE
	.align		4
.L_3:
        /*0018*/ 	.byte	0x04, 0x11
        /*001a*/ 	.short	(.L_5 - .L_4)
	.align		4
.L_4:
        /*001c*/ 	.word	index@(triton_red_fused_mean_34)
        /*0020*/ 	.word	0x00000000


	//----- nvinfo : EIATTR_MIN_STACK_SIZE
	.align		4
.L_5:
        /*0024*/ 	.byte	0x04, 0x12
        /*0026*/ 	.short	(.L_7 - .L_6)
	.align		4
.L_6:
        /*0028*/ 	.word	index@(triton_red_fused_mean_34)
        /*002c*/ 	.word	0x00000000
.L_7:


//--------------------- .nv.info.triton_red_fused_mean_34 --------------------------
	.section	.nv.info.triton_red_fused_mean_34,"",@"SHT_CUDA_INFO"
	.sectionflags	@""
	.align	4


	//----- nvinfo : EIATTR_CUDA_API_VERSION
	.align		4
        /*0000*/ 	.byte	0x04, 0x37
        /*0002*/ 	.short	(.L_9 - .L_8)
.L_8:
        /*0004*/ 	.word	0x0000007c


	//----- nvinfo : EIATTR_KPARAM_INFO
	.align		4
.L_9:
        /*0008*/ 	.byte	0x04, 0x17
        /*000a*/ 	.short	(.L_11 - .L_10)
.L_10:
        /*000c*/ 	.word	0x00000000
        /*0010*/ 	.short	0x0003
        /*0012*/ 	.short	0x0014
        /*0014*/ 	.byte	0x00, 0xf0, 0x11, 0x00


	//----- nvinfo : EIATTR_KPARAM_INFO
	.align		4
.L_11:
        /*0018*/ 	.byte	0x04, 0x17
        /*001a*/ 	.short	(.L_13 - .L_12)
.L_12:
        /*001c*/ 	.word	0x00000000
        /*0020*/ 	.short	0x0002
        /*0022*/ 	.short	0x0010
        /*0024*/ 	.byte	0x00, 0xf0, 0x11, 0x00


	//----- nvinfo : EIATTR_KPARAM_INFO
	.align		4
.L_13:
        /*0028*/ 	.byte	0x04, 0x17
        /*002a*/ 	.short	(.L_15 - .L_14)
.L_14:
        /*002c*/ 	.word	0x00000000
        /*0030*/ 	.short	0x0001
        /*0032*/ 	.short	0x0008
        /*0034*/ 	.byte	0x00, 0xf4, 0x21, 0x00


	//----- nvinfo : EIATTR_KPARAM_INFO
	.align		4
.L_15:
        /*0038*/ 	.byte	0x04, 0x17
        /*003a*/ 	.short	(.L_17 - .L_16)
.L_16:
        /*003c*/ 	.word	0x00000000
        /*0040*/ 	.short	0x0000
        /*0042*/ 	.short	0x0000
        /*0044*/ 	.byte	0x00, 0xf4, 0x21, 0x00


	//----- nvinfo : EIATTR_SPARSE_MMA_MASK
	.align		4
.L_17:
        /*0048*/ 	.byte	0x03, 0x50
        /*004a*/ 	.short	0x0000


	//----- nvinfo : EIATTR_MAXREG_COUNT
	.align		4
        /*004c*/ 	.byte	0x03, 0x1b
        /*004e*/ 	.short	0x00ff


	//----- nvinfo : EIATTR_COOP_GROUP_MASK_REGIDS
	.align		4
        /*0050*/ 	.byte	0x04, 0x29
        /*0052*/ 	.short	(.L_19 - .L_18)


	//   ....[0]....
.L_18:
        /*0054*/ 	.word	0xffffffff


	//   ....[1]....
        /*0058*/ 	.word	0xffffffff


	//   ....[2]....
        /*005c*/ 	.word	0xffffffff


	//   ....[3]....
        /*0060*/ 	.word	0xffffffff


	//   ....[4]....
        /*0064*/ 	.word	0xffffffff


	//   ....[5]....
        /*0068*/ 	.word	0xffffffff


	//----- nvinfo : EIATTR_COOP_GROUP_INSTR_OFFSETS
	.align		4
.L_19:
        /*006c*/ 	.byte	0x04, 0x28
        /*006e*/ 	.short	(.L_21 - .L_20)


	//   ....[0]....
.L_20:
        /*0070*/ 	.word	0x00000240


	//   ....[1]....
        /*0074*/ 	.word	0x00000260


	//   ....[2]....
        /*0078*/ 	.word	0x00000280


	//   ....[3]....
        /*007c*/ 	.word	0x000002a0


	//   ....[4]....
        /*0080*/ 	.word	0x000002c0


	//   ....[5]....
        /*0084*/ 	.word	0x00000370


	//----- nvinfo : EIATTR_EXIT_INSTR_OFFSETS
	.align		4
.L_21:
        /*0088*/ 	.byte	0x04, 0x1c
        /*008a*/ 	.short	(.L_23 - .L_22)


	//   ....[0]....
.L_22:
        /*008c*/ 	.word	0x00000400


	//   ....[1]....
        /*0090*/ 	.word	0x00000430


	//----- nvinfo : EIATTR_REQNTID
	.align		4
.L_23:
        /*0094*/ 	.byte	0x04, 0x10
        /*0096*/ 	.short	(.L_25 - .L_24)
.L_24:
        /*0098*/ 	.word	0x00000040
        /*009c*/ 	.word	0x00000001
        /*00a0*/ 	.word	0x00000001


	//----- nvinfo : EIATTR_CBANK_PARAM_SIZE
	.align		4
.L_25:
        /*00a4*/ 	.byte	0x03, 0x19
        /*00a6*/ 	.short	0x0018


	//----- nvinfo : EIATTR_PARAM_CBANK
	.align		4
        /*00a8*/ 	.byte	0x04, 0x0a
        /*00aa*/ 	.short	(.L_27 - .L_26)
	.align		4
.L_26:
        /*00ac*/ 	.word	index@(.nv.constant0.triton_red_fused_mean_34)
        /*00b0*/ 	.short	0x0210
        /*00b2*/ 	.short	0x0018


	//----- nvinfo : EIATTR_SW_WAR
	.align		4
.L_27:
        /*00b4*/ 	.byte	0x04, 0x36
        /*00b6*/ 	.short	(.L_29 - .L_28)
.L_28:
        /*00b8*/ 	.word	0x00000008
.L_29:


//--------------------- .nv.callgraph             --------------------------
	.section	.nv.callgraph,"",@"SHT_CUDA_CALLGRAPH"
	.align	4
	.sectionentsize	8
	.align		4
        /*0000*/ 	.word	0x00000000
	.align		4
        /*0004*/ 	.word	0xffffffff
	.align		4
        /*0008*/ 	.word	0x00000000
	.align		4
        /*000c*/ 	.word	0xfffffffe
	.align		4
        /*0010*/ 	.word	0x00000000
	.align		4
        /*0014*/ 	.word	0xfffffffd
	.align		4
        /*0018*/ 	.word	0x00000000
	.align		4
        /*001c*/ 	.word	0xfffffffc


//--------------------- .text.triton_red_fused_mean_34 --------------------------
	.section	.text.triton_red_fused_mean_34,"ax",@progbits
	.sectionflags	@"SHF_BARRIERS=1"
	.align	128
        .global         triton_red_fused_mean_34
        .type           triton_red_fused_mean_34,@function
        .size           triton_red_fused_mean_34,(.L_x_1 - triton_red_fused_mean_34)
        .other          triton_red_fused_mean_34,@"STO_CUDA_ENTRY STV_DEFAULT"
triton_red_fused_mean_34:
.text.triton_red_fused_mean_34:
[----:B------:R-:W0:Y:S02]  /*0000*/  LDC R1, c[0x0][0x28] ;  /* 0x00000a00ff017b82 */ /* 0x000e240000000800 */
[----:B------:R-:W1:Y:S01]  /*0010*/  S2R R0, SR_CTAID.X ;  /* 0x0000000000007919 */ /* 0x000e620000002500 */
[----:B------:R-:W2:Y:S01]  /*0020*/  LDC.64 R2, c[0x0][0x218] ;  /* 0x00008600ff027b82 */ /* 0x000ea20000000a00 */
[----:B------:R-:W-:Y:S01]  /*0030*/  ULDC.64 UR6, c[0x0][0x208] ;  /* 0x0000820000067ab9 */ /* 0x000fe20000000a00 */
[----:B------:R-:W3:Y:S01]  /*0040*/  S2R R14, SR_TID.X ;  /* 0x00000000000e7919 */ /* 0x000ee20000002100 */
[----:B-1----:R-:W-:-:S04]  /*0050*/  SHF.R.S32.HI R5, RZ, 0x1f, R0 ;  /* 0x0000001fff057819 */ /* 0x002fc80000011400 */
[----:B------:R-:W-:-:S04]  /*0060*/  LEA.HI R5, R5, R0, RZ, 0xc ;  /* 0x0000000005057211 */ /* 0x000fc800078f60ff */
[C---:B------:R-:W-:Y:S02]  /*0070*/  SHF.L.U32 R6, R5.reuse, 0x8, RZ ;  /* 0x0000000805067819 */ /* 0x040fe400000006ff */
[----:B------:R-:W-:Y:S02]  /*0080*/  LOP3.LUT R7, R5, 0xfffff000, RZ, 0xc0, !PT ;  /* 0xfffff00005077812 */ /* 0x000fe400078ec0ff */
[----:B------:R-:W-:Y:S02]  /*0090*/  LOP3.LUT R6, R6, 0xfff00000, RZ, 0xc0, !PT ;  /* 0xfff0000006067812 */ /* 0x000fe400078ec0ff */
[----:B---3--:R-:W-:Y:S02]  /*00a0*/  LOP3.LUT R5, R14, 0x3f, RZ, 0xc0, !PT ;  /* 0x0000003f0e057812 */ /* 0x008fe400078ec0ff */
[----:B------:R-:W-:-:S04]  /*00b0*/  IADD3 R6, R6, R0, -R7 ;  /* 0x0000000006067210 */ /* 0x000fc80007ffe807 */
[----:B------:R-:W-:-:S04]  /*00c0*/  LEA R11, R5, R6, 0xc ;  /* 0x00000006050b7211 */ /* 0x000fc800078e60ff */
[----:B------:R-:W-:Y:S01]  /*00d0*/  IADD3 R9, R11, 0x40000, RZ ;  /* 0x000400000b097810 */ /* 0x000fe20007ffe0ff */
[--C-:B--2---:R-:W-:Y:S01]  /*00e0*/  IMAD.WIDE R6, R11, 0x4, R2.reuse ;  /* 0x000000040b067825 */ /* 0x104fe200078e0202 */
[----:B------:R-:W-:Y:S02]  /*00f0*/  IADD3 R13, R11, 0x80000, RZ ;  /* 0x000800000b0d7810 */ /* 0x000fe40007ffe0ff */
[----:B------:R-:W-:Y:S01]  /*0100*/  IADD3 R15, R11, 0xc0000, RZ ;  /* 0x000c00000b0f7810 */ /* 0x000fe20007ffe0ff */
[--C-:B------:R-:W-:Y:S02]  /*0110*/  IMAD.WIDE R8, R9, 0x4, R2.reuse ;  /* 0x0000000409087825 */ /* 0x100fe400078e0202 */
[----:B------:R-:W2:Y:S02]  /*0120*/  LDG.E.EF R6, desc[UR6][R6.64] ;  /* 0x0000000606067981 */ /* 0x000ea4000c0e1900 */
[--C-:B------:R-:W-:Y:S02]  /*0130*/  IMAD.WIDE R10, R13, 0x4, R2.reuse ;  /* 0x000000040d0a7825 */ /* 0x100fe400078e0202 */
[----:B------:R-:W3:Y:S02]  /*0140*/  LDG.E.EF R8, desc[UR6][R8.64] ;  /* 0x0000000608087981 */ /* 0x000ee4000c0e1900 */
[----:B------:R-:W-:-:S02]  /*0150*/  IMAD.WIDE R2, R15, 0x4, R2 ;  /* 0x000000040f027825 */ /* 0x000fc400078e0202 */
[----:B------:R-:W4:Y:S04]  /*0160*/  LDG.E.EF R10, desc[UR6][R10.64] ;  /* 0x000000060a0a7981 */ /* 0x000f28000c0e1900 */
[----:B------:R-:W5:Y:S01]  /*0170*/  LDG.E.EF R2, desc[UR6][R2.64] ;  /* 0x0000000602027981 */ /* 0x000f62000c0e1900 */
[----:B------:R-:W1:Y:S01]  /*0180*/  S2UR UR5, SR_CgaCtaId ;  /* 0x00000000000579c3 */ /* 0x000e620000008800 */
[C---:B------:R-:W-:Y:S01]  /*0190*/  LOP3.LUT P0, RZ, R14.reuse, 0x1f, RZ, 0xc0, !PT ;  /* 0x0000001f0eff7812 */ /* 0x040fe2000780c0ff */
[----:B------:R-:W-:Y:S01]  /*01a0*/  UMOV UR4, 0x400 ;  /* 0x0000040000047882 */ /* 0x000fe20000000000 */
[----:B------:R-:W-:Y:S01]  /*01b0*/  ISETP.GE.AND P1, PT, R14, 0x2, PT ;  /* 0x000000020e00780c */ /* 0x000fe20003f26270 */
[----:B-1----:R-:W-:Y:S01]  /*01c0*/  UPRMT UR4, UR5, 0x654, UR4 ;  /* 0x0000065405047896 */ /* 0x002fe20008000004 */
[----:B--2---:R-:W-:Y:S01]  /*01d0*/  FADD R12, RZ, R6 ;  /* 0x00000006ff0c7221 */ /* 0x004fe20000000000 */
[----:B---3--:R-:W-:Y:S01]  /*01e0*/  FADD R13, RZ, R8 ;  /* 0x00000008ff0d7221 */ /* 0x008fe20000000000 */
[----:B----4-:R-:W-:-:S03]  /*01f0*/  FADD R15, RZ, R10 ;  /* 0x0000000aff0f7221 */ /* 0x010fc60000000000 */
[----:B------:R-:W-:Y:S01]  /*0200*/  FADD R16, R12, R13 ;  /* 0x0000000d0c107221 */ /* 0x000fe20000000000 */
[----:B-----5:R-:W-:-:S03]  /*0210*/  FADD R12, RZ, R2 ;  /* 0x00000002ff0c7221 */ /* 0x020fc60000000000 */
[----:B------:R-:W-:-:S04]  /*0220*/  FADD R15, R15, R16 ;  /* 0x000000100f0f7221 */ /* 0x000fc80000000000 */
[----:B------:R-:W-:-:S05]  /*0230*/  FADD R12, R12, R15 ;  /* 0x0000000f0c0c7221 */ /* 0x000fca0000000000 */
[----:B------:R-:W1:Y:S02]  /*0240*/  SHFL.BFLY PT, R7, R12, 0x10, 0x1f ;  /* 0x0e001f000c077f89 */ /* 0x000e6400000e0000 */
[----:B-1----:R-:W-:-:S05]  /*0250*/  FADD R7, R12, R7 ;  /* 0x000000070c077221 */ /* 0x002fca0000000000 */
[----:B------:R-:W1:Y:S02]  /*0260*/  SHFL.BFLY PT, R6, R7, 0x8, 0x1f ;  /* 0x0d001f0007067f89 */ /* 0x000e6400000e0000 */
[----:B-1----:R-:W-:-:S05]  /*0270*/  FADD R6, R7, R6 ;  /* 0x0000000607067221 */ /* 0x002fca0000000000 */
[----:B------:R-:W1:Y:S02]  /*0280*/  SHFL.BFLY PT, R3, R6, 0x4, 0x1f ;  /* 0x0c801f0006037f89 */ /* 0x000e6400000e0000 */
[----:B-1----:R-:W-:-:S05]  /*0290*/  FADD R3, R6, R3 ;  /* 0x0000000306037221 */ /* 0x002fca0000000000 */
[----:B------:R-:W1:Y:S02]  /*02a0*/  SHFL.BFLY PT, R2, R3, 0x2, 0x1f ;  /* 0x0c401f0003027f89 */ /* 0x000e6400000e0000 */
[----:B-1----:R-:W-:-:S05]  /*02b0*/  FADD R2, R3, R2 ;  /* 0x0000000203027221 */ /* 0x002fca0000000000 */
[----:B------:R-:W1:Y:S01]  /*02c0*/  SHFL.BFLY PT, R9, R2, 0x1, 0x1f ;  /* 0x0c201f0002097f89 */ /* 0x000e6200000e0000 */
[----:B------:R-:W-:-:S04]  /*02d0*/  SHF.R.U32.HI R7, RZ, 0x3, R14 ;  /* 0x00000003ff077819 */ /* 0x000fc8000001160e */
[----:B------:R-:W-:Y:S01]  /*02e0*/  LOP3.LUT R6, R7, 0x4, RZ, 0xc0, !PT ;  /* 0x0000000407067812 */ /* 0x000fe200078ec0ff */
[----:B-1----:R-:W-:-:S05]  /*02f0*/  FADD R9, R2, R9 ;  /* 0x0000000902097221 */ /* 0x002fca0000000000 */
[----:B------:R-:W-:Y:S01]  /*0300*/  @!P0 STS [R6+UR4], R9 ;  /* 0x0000000906008988 */ /* 0x000fe20008000804 */
[C---:B------:R-:W-:Y:S01]  /*0310*/  LEA R7, R14.reuse, UR4, 0x2 ;  /* 0x000000040e077c11 */ /* 0x040fe2000f8e10ff */
[----:B------:R-:W-:Y:S06]  /*0320*/  BAR.SYNC.DEFER_BLOCKING 0x0 ;  /* 0x0000000000007b1d */ /* 0x000fec0000010000 */
[----:B------:R-:W1:Y:S01]  /*0330*/  @!P1 LDS R4, [R7] ;  /* 0x0000000007049984 */ /* 0x000e620000000800 */
[----:B------:R-:W-:-:S04]  /*0340*/  LOP3.LUT R2, R14, 0x1, RZ, 0xc0, !PT ;  /* 0x000000010e027812 */ /* 0x000fc800078ec0ff */
[----:B------:R-:W-:-:S04]  /*0350*/  ISETP.NE.U32.AND P0, PT, R2, 0x1, PT ;  /* 0x000000010200780c */ /* 0x000fc80003f05070 */
[----:B------:R-:W-:Y:S01]  /*0360*/  ISETP.LT.AND P0, PT, R14, 0x2, P0 ;  /* 0x000000020e00780c */ /* 0x000fe20000701270 */
[----:B-1----:R-:W1:Y:S02]  /*0370*/  SHFL.BFLY PT, R3, R4, 0x1, 0x1f ;  /* 0x0c201f0004037f89 */ /* 0x002e6400000e0000 */
[----:B-1----:R-:W-:Y:S02]  /*0380*/  FADD R8, R4, R3 ;  /* 0x0000000304087221 */ /* 0x002fe40000000000 */
[----:B------:R-:W1:Y:S08]  /*0390*/  LDC.64 R2, c[0x0][0x210] ;  /* 0x00008400ff027b82 */ /* 0x000e700000000a00 */
[----:B------:R2:W-:Y:S01]  /*03a0*/  @P0 STS [R7], R8 ;  /* 0x0000000807000388 */ /* 0x0005e20000000800 */
[----:B------:R-:W-:Y:S01]  /*03b0*/  BAR.SYNC.DEFER_BLOCKING 0x0 ;  /* 0x0000000000007b1d */ /* 0x000fe20000010000 */
[----:B------:R-:W-:-:S05]  /*03c0*/  ISETP.NE.AND P0, PT, R5, RZ, PT ;  /* 0x000000ff0500720c */ /* 0x000fca0003f05270 */
[----:B------:R-:W3:Y:S01]  /*03d0*/  LDS R10, [UR4] ;  /* 0x00000004ff0a7984 */ /* 0x000ee20008000800 */
[----:B-1----:R-:W-:Y:S01]  /*03e0*/  IMAD.WIDE R2, R0, 0x4, R2 ;  /* 0x0000000400027825 */ /* 0x002fe200078e0202 */
[----:B------:R-:W-:Y:S06]  /*03f0*/  BAR.SYNC.DEFER_BLOCKING 0x0 ;  /* 0x0000000000007b1d */ /* 0x000fec0000010000 */
[----:B--2---:R-:W-:Y:S05]  /*0400*/  @P0 EXIT ;  /* 0x000000000000094d */ /* 0x004fea0003800000 */
[----:B---3--:R-:W-:-:S05]  /*0410*/  FMUL R5, R10, 0.00390625 ;  /* 0x3b8000000a057820 */ /* 0x008fca0000400000 */
[----:B------:R-:W-:Y:S01]  /*0420*/  STG.E desc[UR6][R2.64], R5 ;  /* 0x0000000502007986 */ /* 0x000fe2000c101906 */
[----:B------:R-:W-:Y:S05]  /*0430*/  EXIT ;  /* 0x000000000000794d */ /* 0x000fea0003800000 */
.L_x_0:
[----:B------:R-:W-:-:S00]  /*0440*/  BRA `(.L_x_0) ;  /* 0xfffffffc00fc7947 */ /* 0x000fc0000383ffff */
[----:B------:R-:W-:-:S00]  /*0450*/  NOP ;  /* 0x0000000000007918 */ /* 0x000fc00000000000 */
        /* <DEDUP_REMOVED lines=10> */
.L_x_1:


//--------------------- .nv.shared.triton_red_fused_mean_34 --------------------------
	.section	.nv.shared.triton_red_fused_mean_34,"aw",@nobits
	.sectionflags	@""
	.align	16
	.zero		1024


//--------------------- .nv.constant0.triton_red_fused_mean_34 --------------------------
	.section	.nv.constant0.triton_red_fused_mean_34,"a",@progbits
	.sectionflags	@""
	.align	4
.nv.constant0.triton_red_fused_mean_34:
	.zero		552
